	.headerflags	@"EF_CUDA_TEXMODE_UNIFIED EF_CUDA_64BIT_ADDRESS EF_CUDA_ACCELERATORS EF_CUDA_SM90 EF_CUDA_VIRTUAL_SM(EF_CUDA_SM90)"
	.elftype	@"ET_EXEC"


//--------------------- .nv.info                  --------------------------
	.section	.nv.info,"",@"SHT_CUDA_INFO"
	.align	4


	//----- nvinfo : EIATTR_REGCOUNT
	.align		4
        /*0000*/ 	.byte	0x04, 0x2f
        /*0002*/ 	.short	(.L_3 - .L_2)
	.align		4
.L_2:
        /*0004*/ 	.word	index@(triton_poi_fused__native_batch_norm_legit_no_training_relu_49)
        /*0008*/ 	.word	0x00000011


	//----- nvinfo : EIATTR_MIN_STACK_SIZE
	.align		4
.L_3:
        /*000c*/ 	.byte	0x04, 0x12
        /*000e*/ 	.short	(.L_5 - .L_4)
	.align		4
.L_4:
        /*0010*/ 	.word	index@(triton_poi_fused__native_batch_norm_legit_no_training_relu_49)
        /*0014*/ 	.word	0x00000000


	//----- nvinfo : EIATTR_FRAME_SIZE
	.align		4
.L_5:
        /*0018*/ 	.byte	0x04, 0x11
        /*001a*/ 	.short	(.L_7 - .L_6)
	.align		4
.L_6:
        /*001c*/ 	.word	index@(triton_poi_fused__native_batch_norm_legit_no_training_relu_49)
        /*0020*/ 	.word	0x00000000


	//----- nvinfo : EIATTR_MIN_STACK_SIZE
	.align		4
.L_7:
        /*0024*/ 	.byte	0x04, 0x12
        /*0026*/ 	.short	(.L_9 - .L_8)
	.align		4
.L_8:
        /*0028*/ 	.word	index@(triton_poi_fused__native_batch_norm_legit_no_training_relu_49)
        /*002c*/ 	.word	0x00000000
.L_9:


//--------------------- .nv.info.triton_poi_fused__native_batch_norm_legit_no_training_relu_49 --------------------------
	.section	.nv.info.triton_poi_fused__native_batch_norm_legit_no_training_relu_49,"",@"SHT_CUDA_INFO"
	.sectionflags	@""
	.align	4


	//----- nvinfo : EIATTR_CUDA_API_VERSION
	.align		4
        /*0000*/ 	.byte	0x04, 0x37
        /*0002*/ 	.short	(.L_11 - .L_10)
.L_10:
        /*0004*/ 	.word	0x0000007c


	//----- nvinfo : EIATTR_KPARAM_INFO
	.align		4
.L_11:
        /*0008*/ 	.byte	0x04, 0x17
        /*000a*/ 	.short	(.L_13 - .L_12)
.L_12:
        /*000c*/ 	.word	0x00000000
        /*0010*/ 	.short	0x0006
        /*0012*/ 	.short	0x0030
        /*0014*/ 	.byte	0x00, 0xf0, 0x11, 0x00


	//----- nvinfo : EIATTR_KPARAM_INFO
	.align		4
.L_13:
        /*0018*/ 	.byte	0x04, 0x17
        /*001a*/ 	.short	(.L_15 - .L_14)
.L_14:
        /*001c*/ 	.word	0x00000000
        /*0020*/ 	.short	0x0005
        /*0022*/ 	.short	0x0028
        /*0024*/ 	.byte	0x00, 0xf4, 0x21, 0x00


	//----- nvinfo : EIATTR_KPARAM_INFO
	.align		4
.L_15:
        /*0028*/ 	.byte	0x04, 0x17
        /*002a*/ 	.short	(.L_17 - .L_16)
.L_16:
        /*002c*/ 	.word	0x00000000
        /*0030*/ 	.short	0x0004
        /*0032*/ 	.short	0x0020
        /*0034*/ 	.byte	0x00, 0xf4, 0x21, 0x00


	//----- nvinfo : EIATTR_KPARAM_INFO
	.align		4
.L_17:
        /*0038*/ 	.byte	0x04, 0x17
        /*003a*/ 	.short	(.L_19 - .L_18)
.L_18:
        /*003c*/ 	.word	0x00000000
        /*0040*/ 	.short	0x0003
        /*0042*/ 	.short	0x0018
        /*0044*/ 	.byte	0x00, 0xf4, 0x21, 0x00


	//----- nvinfo : EIATTR_KPARAM_INFO
	.align		4
.L_19:
        /*0048*/ 	.byte	0x04, 0x17
        /*004a*/ 	.short	(.L_21 - .L_20)
.L_20:
        /*004c*/ 	.word	0x00000000
        /*0050*/ 	.short	0x0002
        /*0052*/ 	.short	0x0010
        /*0054*/ 	.byte	0x00, 0xf4, 0x21, 0x00


	//----- nvinfo : EIATTR_KPARAM_INFO
	.align		4
.L_21:
        /*0058*/ 	.byte	0x04, 0x17
        /*005a*/ 	.short	(.L_23 - .L_22)
.L_22:
        /*005c*/ 	.word	0x00000000
        /*0060*/ 	.short	0x0001
        /*0062*/ 	.short	0x0008
        /*0064*/ 	.byte	0x00, 0xf4, 0x21, 0x00


	//----- nvinfo : EIATTR_KPARAM_INFO
	.align		4
.L_23:
        /*0068*/ 	.byte	0x04, 0x17
        /*006a*/ 	.short	(.L_25 - .L_24)
.L_24:
        /*006c*/ 	.word	0x00000000
        /*0070*/ 	.short	0x0000
        /*0072*/ 	.short	0x0000
        /*0074*/ 	.byte	0x00, 0xf4, 0x21, 0x00


	//----- nvinfo : EIATTR_SPARSE_MMA_MASK
	.align		4
.L_25:
        /*0078*/ 	.byte	0x03, 0x50
        /*007a*/ 	.short	0x0000


	//----- nvinfo : EIATTR_MAXREG_COUNT
	.align		4
        /*007c*/ 	.byte	0x03, 0x1b
        /*007e*/ 	.short	0x00ff


	//----- nvinfo : EIATTR_EXIT_INSTR_OFFSETS
	.align		4
        /*0080*/ 	.byte	0x04, 0x1c
        /*0082*/ 	.short	(.L_27 - .L_26)


	//   ....[0]....
.L_26:
        /*0084*/ 	.word	0x00000360


	//----- nvinfo : EIATTR_REQNTID
	.align		4
.L_27:
        /*0088*/ 	.byte	0x04, 0x10
        /*008a*/ 	.short	(.L_29 - .L_28)
.L_28:
        /*008c*/ 	.word	0x00000100
        /*0090*/ 	.word	0x00000001
        /*0094*/ 	.word	0x00000001


	//----- nvinfo : EIATTR_CBANK_PARAM_SIZE
	.align		4
.L_29:
        /*0098*/ 	.byte	0x03, 0x19
        /*009a*/ 	.short	0x0034


	//----- nvinfo : EIATTR_PARAM_CBANK
	.align		4
        /*009c*/ 	.byte	0x04, 0x0a
        /*009e*/ 	.short	(.L_31 - .L_30)
	.align		4
.L_30:
        /*00a0*/ 	.word	index@(.nv.constant0.triton_poi_fused__native_batch_norm_legit_no_training_relu_49)
        /*00a4*/ 	.short	0x0210
        /*00a6*/ 	.short	0x0034


	//----- nvinfo : EIATTR_SW_WAR
	.align		4
.L_31:
        /*00a8*/ 	.byte	0x04, 0x36
        /*00aa*/ 	.short	(.L_33 - .L_32)
.L_32:
        /*00ac*/ 	.word	0x00000008
.L_33:


//--------------------- .nv.callgraph             --------------------------
	.section	.nv.callgraph,"",@"SHT_CUDA_CALLGRAPH"
	.align	4
	.sectionentsize	8
	.align		4
        /*0000*/ 	.word	0x00000000
	.align		4
        /*0004*/ 	.word	0xffffffff
	.align		4
        /*0008*/ 	.word	0x00000000
	.align		4
        /*000c*/ 	.word	0xfffffffe
	.align		4
        /*0010*/ 	.word	0x00000000
	.align		4
        /*0014*/ 	.word	0xfffffffd
	.align		4
        /*0018*/ 	.word	0x00000000
	.align		4
        /*001c*/ 	.word	0xfffffffc


//--------------------- .nv.constant4             --------------------------
	.section	.nv.constant4,"a",@progbits
	.align	8
	.align		8
.nv.constant4:
        /*0000*/ 	.dword	_$_str
	.align		8
        /*0008*/ 	.dword	_$_str_$_2


//--------------------- .text.triton_poi_fused__native_batch_norm_legit_no_training_relu_49 --------------------------
	.section	.text.triton_poi_fused__native_batch_norm_legit_no_training_relu_49,"ax",@progbits
	.align	128
        .global         triton_poi_fused__native_batch_norm_legit_no_training_relu_49
        .type           triton_poi_fused__native_batch_norm_legit_no_training_relu_49,@function
        .size           triton_poi_fused__native_batch_norm_legit_no_training_relu_49,(.L_x_1 - triton_poi_fused__native_batch_norm_legit_no_training_relu_49)
        .other          triton_poi_fused__native_batch_norm_legit_no_training_relu_49,@"STO_CUDA_ENTRY STV_DEFAULT"
triton_poi_fused__native_batch_norm_legit_no_training_relu_49:
.text.triton_poi_fused__native_batch_norm_legit_no_training_relu_49:
[----:B------:R-:W-:Y:S01]  /*0000*/  LDC R1, c[0x0][0x28] ;  /* 0x00000a00ff017b82 */ /* 0x000fe20000000800 */
[----:B------:R-:W1:Y:S07]  /*0010*/  S2R R0, SR_TID.X ;  /* 0x0000000000007919 */ /* 0x000e6e0000002100 */
[----:B------:R-:W2:Y:S01]  /*0020*/  LDC.64 R6, c[0x0][0x220] ;  /* 0x00008800ff067b82 */ /* 0x000ea20000000a00 */
[----:B------:R-:W-:Y:S01]  /*0030*/  ULDC.64 UR4, c[0x0][0x208] ;  /* 0x0000820000047ab9 */ /* 0x000fe20000000a00 */
[----:B------:R-:W3:Y:S06]  /*0040*/  S2R R5, SR_CTAID.X ;  /* 0x0000000000057919 */ /* 0x000eec0000002500 */
[----:B------:R-:W4:Y:S08]  /*0050*/  LDC.64 R8, c[0x0][0x228] ;  /* 0x00008a00ff087b82 */ /* 0x000f300000000a00 */
[----:B------:R-:W5:Y:S01]  /*0060*/  LDC.64 R10, c[0x0][0x230] ;  /* 0x00008c00ff0a7b82 */ /* 0x000f620000000a00 */
[----:B-1----:R-:W-:-:S02]  /*0070*/  SHF.L.U32 R0, R0, 0x1, RZ ;  /* 0x0000000100007819 */ /* 0x002fc400000006ff */
[----:B---3--:R-:W-:Y:S02]  /*0080*/  SHF.R.S32.HI R3, RZ, 0x16, R5 ;  /* 0x00000016ff037819 */ /* 0x008fe40000011405 */
[----:B------:R-:W-:Y:S02]  /*0090*/  LOP3.LUT R0, R0, 0x1fe, RZ, 0xc0, !PT ;  /* 0x000001fe00007812 */ /* 0x000fe400078ec0ff */
[----:B------:R-:W-:Y:S02]  /*00a0*/  SGXT R3, R3, 0x1 ;  /* 0x000000010303781a */ /* 0x000fe40000000200 */
[----:B------:R-:W-:-:S04]  /*00b0*/  LEA R0, R5, R0, 0x9 ;  /* 0x0000000005007211 */ /* 0x000fc800078e48ff */
[----:B------:R-:W-:-:S04]  /*00c0*/  LEA.HI R3, R3, R0, RZ, 0xa ;  /* 0x0000000003037211 */ /* 0x000fc800078f50ff */
[----:B------:R-:W-:-:S05]  /*00d0*/  SHF.R.S32.HI R3, RZ, 0xa, R3 ;  /* 0x0000000aff037819 */ /* 0x000fca0000011403 */
[----:B------:R-:W-:-:S05]  /*00e0*/  IMAD.HI R2, R3, 0x3e0f83e1, RZ ;  /* 0x3e0f83e103027827 */ /* 0x000fca00078e02ff */
[----:B------:R-:W-:-:S04]  /*00f0*/  SHF.R.U32.HI R5, RZ, 0x1f, R2 ;  /* 0x0000001fff057819 */ /* 0x000fc80000011602 */
[----:B------:R-:W-:Y:S02]  /*0100*/  LEA.HI.SX32 R2, R2, R5, 0x1a ;  /* 0x0000000502027211 */ /* 0x000fe400078fd2ff */
[----:B------:R-:W1:Y:S03]  /*0110*/  LDC.64 R4, c[0x0][0x218] ;  /* 0x00008600ff047b82 */ /* 0x000e660000000a00 */
[----:B------:R-:W-:-:S04]  /*0120*/  IMAD R13, R2, -0x108, R3 ;  /* 0xfffffef8020d7824 */ /* 0x000fc800078e0203 */
[C---:B--2---:R-:W-:Y:S01]  /*0130*/  IMAD.WIDE R6, R13.reuse, 0x4, R6 ;  /* 0x000000040d067825 */ /* 0x044fe200078e0206 */
[----:B------:R-:W2:Y:S05]  /*0140*/  LDC.64 R2, c[0x0][0x210] ;  /* 0x00008400ff027b82 */ /* 0x000eaa0000000a00 */
[----:B------:R-:W3:Y:S01]  /*0150*/  LDG.E.EL R6, desc[UR4][R6.64] ;  /* 0x0000000406067981 */ /* 0x000ee2000c2e1900 */
[----:B----4-:R-:W-:-:S04]  /*0160*/  IMAD.WIDE R8, R13, 0x4, R8 ;  /* 0x000000040d087825 */ /* 0x010fc800078e0208 */
[C---:B-----5:R-:W-:Y:S02]  /*0170*/  IMAD.WIDE R10, R13.reuse, 0x4, R10 ;  /* 0x000000040d0a7825 */ /* 0x060fe400078e020a */
[----:B------:R-:W4:Y:S02]  /*0180*/  LDG.E.EL R8, desc[UR4][R8.64] ;  /* 0x0000000408087981 */ /* 0x000f24000c2e1900 */
[----:B-1----:R-:W-:Y:S02]  /*0190*/  IMAD.WIDE R4, R13, 0x4, R4 ;  /* 0x000000040d047825 */ /* 0x002fe400078e0204 */
[----:B------:R-:W4:Y:S04]  /*01a0*/  LDG.E.EL R11, desc[UR4][R10.64] ;  /* 0x000000040a0b7981 */ /* 0x000f28000c2e1900 */
[----:B------:R1:W5:Y:S01]  /*01b0*/  LDG.E.EL R12, desc[UR4][R4.64] ;  /* 0x00000004040c7981 */ /* 0x000362000c2e1900 */
[----:B--2---:R-:W-:-:S06]  /*01c0*/  IMAD.WIDE R2, R0, 0x4, R2 ;  /* 0x0000000400027825 */ /* 0x004fcc00078e0202 */
[----:B------:R-:W5:Y:S01]  /*01d0*/  LDG.E.64 R2, desc[UR4][R2.64] ;  /* 0x0000000402027981 */ /* 0x000f62000c1e1b00 */
[----:B------:R-:W-:Y:S01]  /*01e0*/  HFMA2.MMA R14, -RZ, RZ, 1.625, 0 ;  /* 0x3e800000ff0e7435 */ /* 0x000fe200000001ff */
[----:B-1----:R-:W1:Y:S02]  /*01f0*/  LDC.64 R4, c[0x0][0x238] ;  /* 0x00008e00ff047b82 */ /* 0x002e640000000a00 */
[----:B-1----:R-:W-:-:S04]  /*0200*/  IMAD.WIDE R4, R0, 0x4, R4 ;  /* 0x0000000400047825 */ /* 0x002fc800078e0204 */
[----:B---3--:R-:W-:-:S04]  /*0210*/  FADD R6, R6, 9.9999997473787516356e-06 ;  /* 0x3727c5ac06067421 */ /* 0x008fc80000000000 */
[----:B------:R-:W1:Y:S02]  /*0220*/  MUFU.SQRT R7, R6 ;  /* 0x0000000600077308 */ /* 0x000e640000002000 */
[C---:B-1----:R-:W-:Y:S02]  /*0230*/  FSETP.GT.AND P0, PT, R7.reuse, 8.50705917302346158658e+37, PT ;  /* 0x7e8000000700780b */ /* 0x042fe40003f04000 */
[----:B------:R-:W-:-:S11]  /*0240*/  FSETP.GEU.AND P1, PT, R7, 1.175494350822287508e-38, PT ;  /* 0x008000000700780b */ /* 0x000fd60003f2e000 */
[----:B------:R-:W-:-:S04]  /*0250*/  @P0 FMUL R7, R7, 0.25 ;  /* 0x3e80000007070820 */ /* 0x000fc80000400000 */
[----:B------:R-:W-:-:S06]  /*0260*/  @!P1 FMUL R7, R7, 16777216 ;  /* 0x4b80000007079820 */ /* 0x000fcc0000400000 */
[----:B------:R-:W1:Y:S01]  /*0270*/  MUFU.RCP R7, R7 ;  /* 0x0000000700077308 */ /* 0x000e620000001000 */
[----:B------:R-:W-:Y:S01]  /*0280*/  FSEL R14, R14, 1, P0 ;  /* 0x3f8000000e0e7808 */ /* 0x000fe20000000000 */
[----:B-----5:R-:W-:-:S04]  /*0290*/  FADD R2, R2, -R12 ;  /* 0x8000000c02027221 */ /* 0x020fc80000000000 */
[----:B------:R-:W-:Y:S01]  /*02a0*/  @!P1 FMUL R14, R14, 16777216 ;  /* 0x4b8000000e0e9820 */ /* 0x000fe20000400000 */
[----:B------:R-:W-:-:S03]  /*02b0*/  FADD R3, R3, -R12 ;  /* 0x8000000c03037221 */ /* 0x000fc60000000000 */
[----:B-1----:R-:W-:-:S04]  /*02c0*/  FMUL R14, R7, R14 ;  /* 0x0000000e070e7220 */ /* 0x002fc80000400000 */
[-C--:B------:R-:W-:Y:S01]  /*02d0*/  FMUL R2, R2, R14.reuse ;  /* 0x0000000e02027220 */ /* 0x080fe20000400000 */
[----:B------:R-:W-:-:S03]  /*02e0*/  FMUL R14, R3, R14 ;  /* 0x0000000e030e7220 */ /* 0x000fc60000400000 */
[C-C-:B----4-:R-:W-:Y:S01]  /*02f0*/  FFMA R2, R8.reuse, R2, R11.reuse ;  /* 0x0000000208027223 */ /* 0x150fe2000000000b */
[----:B------:R-:W-:-:S04]  /*0300*/  FFMA R14, R8, R14, R11 ;  /* 0x0000000e080e7223 */ /* 0x000fc8000000000b */
[----:B------:R-:W-:Y:S02]  /*0310*/  FSETP.GEU.AND P0, PT, R2, RZ, PT ;  /* 0x000000ff0200720b */ /* 0x000fe40003f0e000 */
[----:B------:R-:W-:Y:S02]  /*0320*/  FSETP.GEU.AND P1, PT, R14, RZ, PT ;  /* 0x000000ff0e00720b */ /* 0x000fe40003f2e000 */
[----:B------:R-:W-:Y:S02]  /*0330*/  FSEL R2, R2, RZ, P0 ;  /* 0x000000ff02027208 */ /* 0x000fe40000000000 */
[----:B------:R-:W-:-:S05]  /*0340*/  FSEL R3, R14, RZ, P1 ;  /* 0x000000ff0e037208 */ /* 0x000fca0000800000 */
[----:B------:R-:W-:Y:S01]  /*0350*/  STG.E.64 desc[UR4][R4.64], R2 ;  /* 0x0000000204007986 */ /* 0x000fe2000c101b04 */
[----:B------:R-:W-:Y:S05]  /*0360*/  EXIT ;  /* 0x000000000000794d */ /* 0x000fea0003800000 */
.L_x_0:
[----:B------:R-:W-:-:S00]  /*0370*/  BRA `(.L_x_0) ;  /* 0xfffffffc00fc7947 */ /* 0x000fc0000383ffff */
[----:B------:R-:W-:-:S00]  /*0380*/  NOP ;  /* 0x0000000000007918 */ /* 0x000fc00000000000 */
[----:B------:R-:W-:-:S00]  /*0390*/  NOP ;  /* 0x0000000000007918 */ /* 0x000fc00000000000 */
[----:B------:R-:W-:-:S00]  /*03a0*/  NOP ;  /* 0x0000000000007918 */ /* 0x000fc00000000000 */
[----:B------:R-:W-:-:S00]  /*03b0*/  NOP ;  /* 0x0000000000007918 */ /* 0x000fc00000000000 */
[----:B------:R-:W-:-:S00]  /*03c0*/  NOP ;  /* 0x0000000000007918 */ /* 0x000fc00000000000 */
[----:B------:R-:W-:-:S00]  /*03d0*/  NOP ;  /* 0x0000000000007918 */ /* 0x000fc00000000000 */
[----:B------:R-:W-:-:S00]  /*03e0*/  NOP ;  /* 0x0000000000007918 */ /* 0x000fc00000000000 */
[----:B------:R-:W-:-:S00]  /*03f0*/  NOP ;  /* 0x0000000000007918 */ /* 0x000fc00000000000 */
.L_x_1:


//--------------------- .nv.global.init           --------------------------
	.section	.nv.global.init,"aw",@progbits
.nv.global.init:
	.type		_$_str,@object
	.size		_$_str,(_$_str_$_2 - _$_str)
_$_str:
        /*0000*/ 	.byte	0x5f, 0x5f, 0x43, 0x55, 0x44, 0x41, 0x5f, 0x46, 0x54, 0x5a, 0x00
	.type		_$_str_$_2,@object
	.size		_$_str_$_2,(.L_1 - _$_str_$_2)
_$_str_$_2:
        /*000b*/ 	.byte	0x5f, 0x5f, 0x43, 0x55, 0x44, 0x41, 0x5f, 0x50, 0x52, 0x45, 0x43, 0x5f, 0x53, 0x51, 0x52, 0x54
        /*001b*/ 	.byte	0x00
.L_1:


//--------------------- .nv.constant0.triton_poi_fused__native_batch_norm_legit_no_training_relu_49 --------------------------
	.section	.nv.constant0.triton_poi_fused__native_batch_norm_legit_no_training_relu_49,"a",@progbits
	.sectionflags	@""
	.align	4
.nv.constant0.triton_poi_fused__native_batch_norm_legit_no_training_relu_49:
	.zero		580
